//
// Generated by NVIDIA NVVM Compiler
//
// Compiler Build ID: CL-36424714
// Cuda compilation tools, release 13.0, V13.0.88
// Based on NVVM 20.0.0
//

.version 9.0
.target sm_100
.address_size 64

	// .globl	_Z4initifPf

.visible .entry _Z4initifPf(
	.param .u32 _Z4initifPf_param_0,
	.param .f32 _Z4initifPf_param_1,
	.param .u64 .ptr .align 1 _Z4initifPf_param_2
)
{
	.reg .pred 	%p<7>;
	.reg .b32 	%r<31>;
	.reg .b32 	%f<2>;
	.reg .b64 	%rd<11>;

	ld.param.u32 	%r12, [_Z4initifPf_param_0];
	ld.param.f32 	%f1, [_Z4initifPf_param_1];
	ld.param.u64 	%rd2, [_Z4initifPf_param_2];
	cvta.to.global.u64 	%rd1, %rd2;
	mov.u32 	%r13, %ctaid.x;
	mov.u32 	%r14, %ntid.x;
	mov.u32 	%r15, %tid.x;
	mad.lo.s32 	%r29, %r13, %r14, %r15;
	mov.u32 	%r16, %nctaid.x;
	mul.lo.s32 	%r2, %r14, %r16;
	setp.ge.s32 	%p1, %r29, %r12;
	@%p1 bra 	$L__BB0_7;
	add.s32 	%r17, %r29, %r2;
	max.s32 	%r18, %r12, %r17;
	setp.lt.s32 	%p2, %r17, %r12;
	selp.u32 	%r19, 1, 0, %p2;
	add.s32 	%r20, %r17, %r19;
	sub.s32 	%r21, %r18, %r20;
	div.u32 	%r22, %r21, %r2;
	add.s32 	%r3, %r22, %r19;
	and.b32  	%r23, %r3, 3;
	setp.eq.s32 	%p3, %r23, 3;
	@%p3 bra 	$L__BB0_4;
	add.s32 	%r24, %r3, 1;
	and.b32  	%r25, %r24, 3;
	neg.s32 	%r27, %r25;
$L__BB0_3:
	.pragma "nounroll";
	mul.wide.s32 	%rd3, %r29, 4;
	add.s64 	%rd4, %rd1, %rd3;
	st.global.f32 	[%rd4], %f1;
	add.s32 	%r29, %r29, %r2;
	add.s32 	%r27, %r27, 1;
	setp.ne.s32 	%p4, %r27, 0;
	@%p4 bra 	$L__BB0_3;
$L__BB0_4:
	setp.lt.u32 	%p5, %r3, 3;
	@%p5 bra 	$L__BB0_7;
	mul.wide.s32 	%rd7, %r2, 4;
	shl.b32 	%r26, %r2, 2;
$L__BB0_6:
	mul.wide.s32 	%rd5, %r29, 4;
	add.s64 	%rd6, %rd1, %rd5;
	st.global.f32 	[%rd6], %f1;
	add.s64 	%rd8, %rd6, %rd7;
	st.global.f32 	[%rd8], %f1;
	add.s64 	%rd9, %rd8, %rd7;
	st.global.f32 	[%rd9], %f1;
	add.s64 	%rd10, %rd9, %rd7;
	st.global.f32 	[%rd10], %f1;
	add.s32 	%r29, %r26, %r29;
	setp.lt.s32 	%p6, %r29, %r12;
	@%p6 bra 	$L__BB0_6;
$L__BB0_7:
	ret;

}


// ===== COMPILED SASS (sm_100) =====

	.target	sm_100

	.elftype	@"ET_EXEC"


//--------------------- .note.nv.tkinfo           --------------------------
	.section	.note.nv.tkinfo,"",@"SHT_NOTE"
	.sectionflags	@"SHF_NOTE_NV_TKINFO"
	.tkinfo
        /*0018*/ 	.word	0x00000002
        /*0030*/ 	.string	""
        /*0030*/ 	.string	"ptxas"
        /*0030*/ 	.string	"Cuda compilation tools, release 13.0, V13.0.88"
        /*0030*/ 	.string	"Build cuda_13.0.r13.0/compiler.36424714_0"
        /*0030*/ 	.string	"-arch sm_100 -m 64 "



//--------------------- .note.nv.cuinfo           --------------------------
	.section	.note.nv.cuinfo,"",@"SHT_NOTE"
	.sectionflags	@"SHF_NOTE_NV_CUINFO"
        /*0018*/ 	.short	0x0002
        /*001a*/ 	.short	0x0064
        /*001c*/ 	.short	0x0082
	.zero		2


//--------------------- .nv.info                  --------------------------
	.section	.nv.info,"",@"SHT_CUDA_INFO"
	.align	4


	//----- nvinfo : EIATTR_REGCOUNT
	.align		4
        /*0000*/ 	.byte	0x04, 0x2f
        /*0002*/ 	.short	(.L_1 - .L_0)
	.align		4
.L_0:
        /*0004*/ 	.word	index@(_Z4initifPf)
        /*0008*/ 	.word	0x00000012


	//----- nvinfo : EIATTR_FRAME_SIZE
	.align		4
.L_1:
        /*000c*/ 	.byte	0x04, 0x11
        /*000e*/ 	.short	(.L_3 - .L_2)
	.align		4
.L_2:
        /*0010*/ 	.word	index@(_Z4initifPf)
        /*0014*/ 	.word	0x00000000


	//----- nvinfo : EIATTR_MIN_STACK_SIZE
	.align		4
.L_3:
        /*0018*/ 	.byte	0x04, 0x12
        /*001a*/ 	.short	(.L_5 - .L_4)
	.align		4
.L_4:
        /*001c*/ 	.word	index@(_Z4initifPf)
        /*0020*/ 	.word	0x00000000
.L_5:


//--------------------- .nv.compat                --------------------------
	.section	.nv.compat,"",@"SHT_CUDA_COMPAT_INFO"
	.align	4
        /*0000*/ 	.byte	0x02, 0x09, 0x00, 0x00, 0x02, 0x02, 0x01, 0x00, 0x02, 0x05, 0x05, 0x00, 0x03, 0x07, 0x01, 0x01
        /*0010*/ 	.byte	0x02, 0x03, 0x00, 0x00, 0x02, 0x06, 0x01, 0x00, 0x04, 0x0b, 0x08, 0x00, 0x09, 0x00, 0x00, 0x00
        /*0020*/ 	.byte	0x00, 0x00, 0x00, 0x00


//--------------------- .nv.info._Z4initifPf      --------------------------
	.section	.nv.info._Z4initifPf,"",@"SHT_CUDA_INFO"
	.sectionflags	@""
	.align	4


	//----- nvinfo : EIATTR_CUDA_API_VERSION
	.align		4
        /*0000*/ 	.byte	0x04, 0x37
        /*0002*/ 	.short	(.L_7 - .L_6)
.L_6:
        /*0004*/ 	.word	0x00000082


	//----- nvinfo : EIATTR_KPARAM_INFO
	.align		4
.L_7:
        /*0008*/ 	.byte	0x04, 0x17
        /*000a*/ 	.short	(.L_9 - .L_8)
.L_8:
        /*000c*/ 	.word	0x00000000
        /*0010*/ 	.short	0x0002
        /*0012*/ 	.short	0x0008
        /*0014*/ 	.byte	0x00, 0xf5, 0x21, 0x00


	//----- nvinfo : EIATTR_KPARAM_INFO
	.align		4
.L_9:
        /*0018*/ 	.byte	0x04, 0x17
        /*001a*/ 	.short	(.L_11 - .L_10)
.L_10:
        /*001c*/ 	.word	0x00000000
        /*0020*/ 	.short	0x0001
        /*0022*/ 	.short	0x0004
        /*0024*/ 	.byte	0x00, 0xf0, 0x11, 0x00


	//----- nvinfo : EIATTR_KPARAM_INFO
	.align		4
.L_11:
        /*0028*/ 	.byte	0x04, 0x17
        /*002a*/ 	.short	(.L_13 - .L_12)
.L_12:
        /*002c*/ 	.word	0x00000000
        /*0030*/ 	.short	0x0000
        /*0032*/ 	.short	0x0000
        /*0034*/ 	.byte	0x00, 0xf0, 0x11, 0x00


	//----- nvinfo : EIATTR_SPARSE_MMA_MASK
	.align		4
.L_13:
        /*0038*/ 	.byte	0x03, 0x50
        /*003a*/ 	.short	0x0000


	//----- nvinfo : EIATTR_MAXREG_COUNT
	.align		4
        /*003c*/ 	.byte	0x03, 0x1b
        /*003e*/ 	.short	0x00ff


	//----- nvinfo : EIATTR_MERCURY_ISA_VERSION
	.align		4
        /*0040*/ 	.byte	0x03, 0x5f
        /*0042*/ 	.short	0x0101


	//----- nvinfo : EIATTR_VRC_CTA_INIT_COUNT
	.align		4
        /*0044*/ 	.byte	0x02, 0x4a
	.zero		1
	.zero		1


	//----- nvinfo : EIATTR_EXIT_INSTR_OFFSETS
	.align		4
        /*0048*/ 	.byte	0x04, 0x1c
        /*004a*/ 	.short	(.L_15 - .L_14)


	//   ....[0]....
.L_14:
        /*004c*/ 	.word	0x00000090


	//   ....[1]....
        /*0050*/ 	.word	0x00000340


	//   ....[2]....
        /*0054*/ 	.word	0x00000420


	//----- nvinfo : EIATTR_CRS_STACK_SIZE
	.align		4
.L_15:
        /*0058*/ 	.byte	0x04, 0x1e
        /*005a*/ 	.short	(.L_17 - .L_16)
.L_16:
        /*005c*/ 	.word	0x00000000


	//----- nvinfo : EIATTR_CBANK_PARAM_SIZE
	.align		4
.L_17:
        /*0060*/ 	.byte	0x03, 0x19
        /*0062*/ 	.short	0x0010


	//----- nvinfo : EIATTR_PARAM_CBANK
	.align		4
        /*0064*/ 	.byte	0x04, 0x0a
        /*0066*/ 	.short	(.L_19 - .L_18)
	.align		4
.L_18:
        /*0068*/ 	.word	index@(.nv.constant0._Z4initifPf)
        /*006c*/ 	.short	0x0380
        /*006e*/ 	.short	0x0010


	//----- nvinfo : EIATTR_SW_WAR
	.align		4
.L_19:
        /*0070*/ 	.byte	0x04, 0x36
        /*0072*/ 	.short	(.L_21 - .L_20)
.L_20:
        /*0074*/ 	.word	0x00000008
.L_21:


//--------------------- .nv.callgraph             --------------------------
	.section	.nv.callgraph,"",@"SHT_CUDA_CALLGRAPH"
	.align	4
	.sectionentsize	8
	.align		4
        /*0000*/ 	.word	0x00000000
	.align		4
        /*0004*/ 	.word	0xffffffff
	.align		4
        /*0008*/ 	.word	0x00000000
	.align		4
        /*000c*/ 	.word	0xfffffffe
	.align		4
        /*0010*/ 	.word	0x00000000
	.align		4
        /*0014*/ 	.word	0xfffffffd
	.align		4
        /*0018*/ 	.word	0x00000000
	.align		4
        /*001c*/ 	.word	0xfffffffc


//--------------------- .text._Z4initifPf         --------------------------
	.section	.text._Z4initifPf,"ax",@progbits
	.align	128
        .global         _Z4initifPf
        .type           _Z4initifPf,@function
        .size           _Z4initifPf,(.L_x_5 - _Z4initifPf)
        .other          _Z4initifPf,@"STO_CUDA_ENTRY STV_DEFAULT"
_Z4initifPf:
.text._Z4initifPf:
[----:B------:R-:W-:Y:S01]  /*0000*/  LDC R1, c[0x0][0x37c] ;  /* 0x0000df00ff017b82 */ /* 0x000fe20000000800 */
[----:B------:R-:W0:Y:S07]  /*0010*/  S2R R3, SR_TID.X ;  /* 0x0000000000037919 */ /* 0x000e2e0000002100 */
[----:B------:R-:W0:Y:S01]  /*0020*/  S2UR UR4, SR_CTAID.X ;  /* 0x00000000000479c3 */ /* 0x000e220000002500 */
[----:B------:R-:W1:Y:S07]  /*0030*/  LDCU UR6, c[0x0][0x380] ;  /* 0x00007000ff0677ac */ /* 0x000e6e0008000800 */
[----:B------:R-:W0:Y:S01]  /*0040*/  LDC R0, c[0x0][0x360] ;  /* 0x0000d800ff007b82 */ /* 0x000e220000000800 */
[----:B------:R-:W2:Y:S01]  /*0050*/  LDCU UR5, c[0x0][0x370] ;  /* 0x00006e00ff0577ac */ /* 0x000ea20008000800 */
[----:B0-----:R-:W-:-:S02]  /*0060*/  IMAD R3, R0, UR4, R3 ;  /* 0x0000000400037c24 */ /* 0x001fc4000f8e0203 */
[----:B--2---:R-:W-:-:S03]  /*0070*/  IMAD R0, R0, UR5, RZ ;  /* 0x0000000500007c24 */ /* 0x004fc6000f8e02ff */
[----:B-1----:R-:W-:-:S13]  /*0080*/  ISETP.GE.AND P0, PT, R3, UR6, PT ;  /* 0x0000000603007c0c */ /* 0x002fda000bf06270 */
[----:B------:R-:W-:Y:S05]  /*0090*/  @P0 EXIT ;  /* 0x000000000000094d */ /* 0x000fea0003800000 */
[----:B------:R-:W0:Y:S01]  /*00a0*/  I2F.U32.RP R8, R0 ;  /* 0x0000000000087306 */ /* 0x000e220000209000 */
[C---:B------:R-:W-:Y:S01]  /*00b0*/  IADD3 R2, PT, PT, R0.reuse, R3, RZ ;  /* 0x0000000300027210 */ /* 0x040fe20007ffe0ff */
[----:B------:R-:W-:Y:S01]  /*00c0*/  IMAD.MOV R9, RZ, RZ, -R0 ;  /* 0x000000ffff097224 */ /* 0x000fe200078e0a00 */
[----:B------:R-:W-:Y:S01]  /*00d0*/  ISETP.NE.U32.AND P2, PT, R0, RZ, PT ;  /* 0x000000ff0000720c */ /* 0x000fe20003f45070 */
[----:B------:R-:W1:Y:S01]  /*00e0*/  LDCU.64 UR4, c[0x0][0x358] ;  /* 0x00006b00ff0477ac */ /* 0x000e620008000a00 */
[C---:B------:R-:W-:Y:S01]  /*00f0*/  ISETP.GE.AND P0, PT, R2.reuse, UR6, PT ;  /* 0x0000000602007c0c */ /* 0x040fe2000bf06270 */
[----:B------:R-:W-:Y:S01]  /*0100*/  BSSY.RECONVERGENT B0, `(.L_x_0) ;  /* 0x0000023000007945 */ /* 0x000fe20003800200 */
[----:B------:R-:W-:Y:S02]  /*0110*/  VIMNMX R7, PT, PT, R2, UR6, !PT ;  /* 0x0000000602077c48 */ /* 0x000fe4000ffe0100 */
[----:B------:R-:W-:-:S04]  /*0120*/  SEL R6, RZ, 0x1, P0 ;  /* 0x00000001ff067807 */ /* 0x000fc80000000000 */
[----:B------:R-:W-:Y:S01]  /*0130*/  IADD3 R7, PT, PT, R7, -R2, -R6 ;  /* 0x8000000207077210 */ /* 0x000fe20007ffe806 */
[----:B0-----:R-:W0:Y:S02]  /*0140*/  MUFU.RCP R8, R8 ;  /* 0x0000000800087308 */ /* 0x001e240000001000 */
[----:B0-----:R-:W-:-:S06]  /*0150*/  VIADD R4, R8, 0xffffffe ;  /* 0x0ffffffe08047836 */ /* 0x001fcc0000000000 */
[----:B------:R0:W2:Y:S02]  /*0160*/  F2I.FTZ.U32.TRUNC.NTZ R5, R4 ;  /* 0x0000000400057305 */ /* 0x0000a4000021f000 */
[----:B0-----:R-:W-:Y:S02]  /*0170*/  IMAD.MOV.U32 R4, RZ, RZ, RZ ;  /* 0x000000ffff047224 */ /* 0x001fe400078e00ff */
[----:B--2---:R-:W-:-:S04]  /*0180*/  IMAD R9, R9, R5, RZ ;  /* 0x0000000509097224 */ /* 0x004fc800078e02ff */
[----:B------:R-:W-:-:S06]  /*0190*/  IMAD.HI.U32 R8, R5, R9, R4 ;  /* 0x0000000905087227 */ /* 0x000fcc00078e0004 */
[----:B------:R-:W-:-:S04]  /*01a0*/  IMAD.HI.U32 R5, R8, R7, RZ ;  /* 0x0000000708057227 */ /* 0x000fc800078e00ff */
[----:B------:R-:W-:-:S04]  /*01b0*/  IMAD.MOV R2, RZ, RZ, -R5 ;  /* 0x000000ffff027224 */ /* 0x000fc800078e0a05 */
[----:B------:R-:W-:-:S05]  /*01c0*/  IMAD R7, R0, R2, R7 ;  /* 0x0000000200077224 */ /* 0x000fca00078e0207 */
[----:B------:R-:W-:-:S13]  /*01d0*/  ISETP.GE.U32.AND P0, PT, R7, R0, PT ;  /* 0x000000000700720c */ /* 0x000fda0003f06070 */
[----:B------:R-:W-:Y:S01]  /*01e0*/  @P0 IADD3 R7, PT, PT, -R0, R7, RZ ;  /* 0x0000000700070210 */ /* 0x000fe20007ffe1ff */
[----:B------:R-:W-:-:S03]  /*01f0*/  @P0 VIADD R5, R5, 0x1 ;  /* 0x0000000105050836 */ /* 0x000fc60000000000 */
[----:B------:R-:W-:-:S13]  /*0200*/  ISETP.GE.U32.AND P1, PT, R7, R0, PT ;  /* 0x000000000700720c */ /* 0x000fda0003f26070 */
[----:B------:R-:W-:Y:S02]  /*0210*/  @P1 IADD3 R5, PT, PT, R5, 0x1, RZ ;  /* 0x0000000105051810 */ /* 0x000fe40007ffe0ff */
[----:B------:R-:W-:-:S05]  /*0220*/  @!P2 LOP3.LUT R5, RZ, R0, RZ, 0x33, !PT ;  /* 0x00000000ff05a212 */ /* 0x000fca00078e33ff */
[----:B------:R-:W-:-:S05]  /*0230*/  IMAD.IADD R2, R6, 0x1, R5 ;  /* 0x0000000106027824 */ /* 0x000fca00078e0205 */
[C---:B------:R-:W-:Y:S02]  /*0240*/  LOP3.LUT R4, R2.reuse, 0x3, RZ, 0xc0, !PT ;  /* 0x0000000302047812 */ /* 0x040fe400078ec0ff */
[----:B------:R-:W-:Y:S02]  /*0250*/  ISETP.GE.U32.AND P1, PT, R2, 0x3, PT ;  /* 0x000000030200780c */ /* 0x000fe40003f26070 */
[----:B------:R-:W-:-:S13]  /*0260*/  ISETP.NE.AND P0, PT, R4, 0x3, PT ;  /* 0x000000030400780c */ /* 0x000fda0003f05270 */
[----:B-1----:R-:W-:Y:S05]  /*0270*/  @!P0 BRA `(.L_x_1) ;  /* 0x00000000002c8947 */ /* 0x002fea0003800000 */
[----:B------:R-:W0:Y:S01]  /*0280*/  LDC R9, c[0x0][0x384] ;  /* 0x0000e100ff097b82 */ /* 0x000e220000000800 */
[----:B------:R-:W-:-:S04]  /*0290*/  IADD3 R2, PT, PT, R2, 0x1, RZ ;  /* 0x0000000102027810 */ /* 0x000fc80007ffe0ff */
[----:B------:R-:W-:-:S03]  /*02a0*/  LOP3.LUT R2, R2, 0x3, RZ, 0xc0, !PT ;  /* 0x0000000302027812 */ /* 0x000fc600078ec0ff */
[----:B------:R-:W1:Y:S02]  /*02b0*/  LDC.64 R6, c[0x0][0x388] ;  /* 0x0000e200ff067b82 */ /* 0x000e640000000a00 */
[----:B------:R-:W-:-:S07]  /*02c0*/  IMAD.MOV R2, RZ, RZ, -R2 ;  /* 0x000000ffff027224 */ /* 0x000fce00078e0a02 */
.L_x_2:
[----:B-1----:R-:W-:Y:S01]  /*02d0*/  IMAD.WIDE R4, R3, 0x4, R6 ;  /* 0x0000000403047825 */ /* 0x002fe200078e0206 */
[----:B------:R-:W-:-:S03]  /*02e0*/  IADD3 R2, PT, PT, R2, 0x1, RZ ;  /* 0x0000000102027810 */ /* 0x000fc60007ffe0ff */
[----:B------:R-:W-:Y:S01]  /*02f0*/  IMAD.IADD R3, R0, 0x1, R3 ;  /* 0x0000000100037824 */ /* 0x000fe200078e0203 */
[----:B0-----:R2:W-:Y:S01]  /*0300*/  STG.E desc[UR4][R4.64], R9 ;  /* 0x0000000904007986 */ /* 0x0015e2000c101904 */
[----:B------:R-:W-:-:S13]  /*0310*/  ISETP.NE.AND P0, PT, R2, RZ, PT ;  /* 0x000000ff0200720c */ /* 0x000fda0003f05270 */
[----:B--2---:R-:W-:Y:S05]  /*0320*/  @P0 BRA `(.L_x_2) ;  /* 0xfffffffc00e80947 */ /* 0x004fea000383ffff */
.L_x_1:
[----:B------:R-:W-:Y:S05]  /*0330*/  BSYNC.RECONVERGENT B0 ;  /* 0x0000000000007941 */ /* 0x000fea0003800200 */
.L_x_0:
[----:B------:R-:W-:Y:S05]  /*0340*/  @!P1 EXIT ;  /* 0x000000000000994d */ /* 0x000fea0003800000 */
[----:B------:R-:W0:Y:S08]  /*0350*/  LDC R15, c[0x0][0x384] ;  /* 0x0000e100ff0f7b82 */ /* 0x000e300000000800 */
[----:B------:R-:W1:Y:S02]  /*0360*/  LDC.64 R10, c[0x0][0x388] ;  /* 0x0000e200ff0a7b82 */ /* 0x000e640000000a00 */
.L_x_3:
[----:B-12---:R-:W-:Y:S01]  /*0370*/  IMAD.WIDE R12, R3, 0x4, R10 ;  /* 0x00000004030c7825 */ /* 0x006fe200078e020a */
[----:B------:R-:W-:-:S04]  /*0380*/  LEA R3, R0, R3, 0x2 ;  /* 0x0000000300037211 */ /* 0x000fc800078e10ff */
[----:B0-----:R2:W-:Y:S01]  /*0390*/  STG.E desc[UR4][R12.64], R15 ;  /* 0x0000000f0c007986 */ /* 0x0015e2000c101904 */
[----:B------:R-:W-:Y:S01]  /*03a0*/  IMAD.WIDE R4, R0, 0x4, R12 ;  /* 0x0000000400047825 */ /* 0x000fe200078e020c */
[----:B------:R-:W-:-:S04]  /*03b0*/  ISETP.GE.AND P0, PT, R3, UR6, PT ;  /* 0x0000000603007c0c */ /* 0x000fc8000bf06270 */
[----:B------:R2:W-:Y:S01]  /*03c0*/  STG.E desc[UR4][R4.64], R15 ;  /* 0x0000000f04007986 */ /* 0x0005e2000c101904 */
[----:B------:R-:W-:-:S05]  /*03d0*/  IMAD.WIDE R6, R0, 0x4, R4 ;  /* 0x0000000400067825 */ /* 0x000fca00078e0204 */
[----:B------:R2:W-:Y:S01]  /*03e0*/  STG.E desc[UR4][R6.64], R15 ;  /* 0x0000000f06007986 */ /* 0x0005e2000c101904 */
[----:B------:R-:W-:-:S05]  /*03f0*/  IMAD.WIDE R8, R0, 0x4, R6 ;  /* 0x0000000400087825 */ /* 0x000fca00078e0206 */
[----:B------:R2:W-:Y:S01]  /*0400*/  STG.E desc[UR4][R8.64], R15 ;  /* 0x0000000f08007986 */ /* 0x0005e2000c101904 */
[----:B------:R-:W-:Y:S05]  /*0410*/  @!P0 BRA `(.L_x_3) ;  /* 0xfffffffc00d48947 */ /* 0x000fea000383ffff */
[----:B------:R-:W-:Y:S05]  /*0420*/  EXIT ;  /* 0x000000000000794d */ /* 0x000fea0003800000 */
.L_x_4:
[----:B------:R-:W-:-:S00]  /*0430*/  BRA `(.L_x_4) ;  /* 0xfffffffc00fc7947 */ /* 0x000fc0000383ffff */
[----:B------:R-:W-:-:S00]  /*0440*/  NOP ;  /* 0x0000000000007918 */ /* 0x000fc00000000000 */
        /* <DEDUP_REMOVED lines=11> */
.L_x_5:


//--------------------- .nv.shared.reserved.0     --------------------------
	.section	.nv.shared.reserved.0,"aw",@nobits
	.weak		__nv_reservedSMEM_offset_0_alias
	.size		__nv_reservedSMEM_offset_0_alias, 0, 64
	.other		__nv_reservedSMEM_offset_0_alias,@"STO_CUDA_RESERVED_SHARED STV_DEFAULT"
__nv_reservedSMEM_offset_0_alias:
	.zero		0
	.zero		64


//--------------------- .nv.constant0._Z4initifPf --------------------------
	.section	.nv.constant0._Z4initifPf,"a",@progbits
	.sectionflags	@""
	.align	4
.nv.constant0._Z4initifPf:
	.zero		912


//--------------------- SYMBOLS --------------------------

	.type		.nv.reservedSmem.offset0,@object
	.size		.nv.reservedSmem.offset0,0x4
